	.headerflags	@"EF_CUDA_TEXMODE_UNIFIED EF_CUDA_64BIT_ADDRESS EF_CUDA_ACCELERATORS EF_CUDA_SM90 EF_CUDA_VIRTUAL_SM(EF_CUDA_SM90)"
	.elftype	@"ET_EXEC"


//--------------------- .nv.info                  --------------------------
	.section	.nv.info,"",@"SHT_CUDA_INFO"
	.align	4


	//----- nvinfo : EIATTR_REGCOUNT
	.align		4
        /*0000*/ 	.byte	0x04, 0x2f
        /*0002*/ 	.short	(.L_1 - .L_0)
	.align		4
.L_0:
        /*0004*/ 	.word	index@(triton_poi_fused_convolution_20)
        /*0008*/ 	.word	0x0000000c


	//----- nvinfo : EIATTR_MIN_STACK_SIZE
	.align		4
.L_1:
        /*000c*/ 	.byte	0x04, 0x12
        /*000e*/ 	.short	(.L_3 - .L_2)
	.align		4
.L_2:
        /*0010*/ 	.word	index@(triton_poi_fused_convolution_20)
        /*0014*/ 	.word	0x00000000


	//----- nvinfo : EIATTR_FRAME_SIZE
	.align		4
.L_3:
        /*0018*/ 	.byte	0x04, 0x11
        /*001a*/ 	.short	(.L_5 - .L_4)
	.align		4
.L_4:
        /*001c*/ 	.word	index@(triton_poi_fused_convolution_20)
        /*0020*/ 	.word	0x00000000


	//----- nvinfo : EIATTR_MIN_STACK_SIZE
	.align		4
.L_5:
        /*0024*/ 	.byte	0x04, 0x12
        /*0026*/ 	.short	(.L_7 - .L_6)
	.align		4
.L_6:
        /*0028*/ 	.word	index@(triton_poi_fused_convolution_20)
        /*002c*/ 	.word	0x00000000
.L_7:


//--------------------- .nv.info.triton_poi_fused_convolution_20 --------------------------
	.section	.nv.info.triton_poi_fused_convolution_20,"",@"SHT_CUDA_INFO"
	.sectionflags	@""
	.align	4


	//----- nvinfo : EIATTR_CUDA_API_VERSION
	.align		4
        /*0000*/ 	.byte	0x04, 0x37
        /*0002*/ 	.short	(.L_9 - .L_8)
.L_8:
        /*0004*/ 	.word	0x0000007c


	//----- nvinfo : EIATTR_KPARAM_INFO
	.align		4
.L_9:
        /*0008*/ 	.byte	0x04, 0x17
        /*000a*/ 	.short	(.L_11 - .L_10)
.L_10:
        /*000c*/ 	.word	0x00000000
        /*0010*/ 	.short	0x0002
        /*0012*/ 	.short	0x0010
        /*0014*/ 	.byte	0x00, 0xf0, 0x11, 0x00


	//----- nvinfo : EIATTR_KPARAM_INFO
	.align		4
.L_11:
        /*0018*/ 	.byte	0x04, 0x17
        /*001a*/ 	.short	(.L_13 - .L_12)
.L_12:
        /*001c*/ 	.word	0x00000000
        /*0020*/ 	.short	0x0001
        /*0022*/ 	.short	0x0008
        /*0024*/ 	.byte	0x00, 0xf4, 0x21, 0x00


	//----- nvinfo : EIATTR_KPARAM_INFO
	.align		4
.L_13:
        /*0028*/ 	.byte	0x04, 0x17
        /*002a*/ 	.short	(.L_15 - .L_14)
.L_14:
        /*002c*/ 	.word	0x00000000
        /*0030*/ 	.short	0x0000
        /*0032*/ 	.short	0x0000
        /*0034*/ 	.byte	0x00, 0xf4, 0x21, 0x00


	//----- nvinfo : EIATTR_SPARSE_MMA_MASK
	.align		4
.L_15:
        /*0038*/ 	.byte	0x03, 0x50
        /*003a*/ 	.short	0x0000


	//----- nvinfo : EIATTR_MAXREG_COUNT
	.align		4
        /*003c*/ 	.byte	0x03, 0x1b
        /*003e*/ 	.short	0x00ff


	//----- nvinfo : EIATTR_EXIT_INSTR_OFFSETS
	.align		4
        /*0040*/ 	.byte	0x04, 0x1c
        /*0042*/ 	.short	(.L_17 - .L_16)


	//   ....[0]....
.L_16:
        /*0044*/ 	.word	0x000001c0


	//----- nvinfo : EIATTR_REQNTID
	.align		4
.L_17:
        /*0048*/ 	.byte	0x04, 0x10
        /*004a*/ 	.short	(.L_19 - .L_18)
.L_18:
        /*004c*/ 	.word	0x00000100
        /*0050*/ 	.word	0x00000001
        /*0054*/ 	.word	0x00000001


	//----- nvinfo : EIATTR_CBANK_PARAM_SIZE
	.align		4
.L_19:
        /*0058*/ 	.byte	0x03, 0x19
        /*005a*/ 	.short	0x0014


	//----- nvinfo : EIATTR_PARAM_CBANK
	.align		4
        /*005c*/ 	.byte	0x04, 0x0a
        /*005e*/ 	.short	(.L_21 - .L_20)
	.align		4
.L_20:
        /*0060*/ 	.word	index@(.nv.constant0.triton_poi_fused_convolution_20)
        /*0064*/ 	.short	0x0210
        /*0066*/ 	.short	0x0014


	//----- nvinfo : EIATTR_SW_WAR
	.align		4
.L_21:
        /*0068*/ 	.byte	0x04, 0x36
        /*006a*/ 	.short	(.L_23 - .L_22)
.L_22:
        /*006c*/ 	.word	0x00000008
.L_23:


//--------------------- .nv.callgraph             --------------------------
	.section	.nv.callgraph,"",@"SHT_CUDA_CALLGRAPH"
	.align	4
	.sectionentsize	8
	.align		4
        /*0000*/ 	.word	0x00000000
	.align		4
        /*0004*/ 	.word	0xffffffff
	.align		4
        /*0008*/ 	.word	0x00000000
	.align		4
        /*000c*/ 	.word	0xfffffffe
	.align		4
        /*0010*/ 	.word	0x00000000
	.align		4
        /*0014*/ 	.word	0xfffffffd
	.align		4
        /*0018*/ 	.word	0x00000000
	.align		4
        /*001c*/ 	.word	0xfffffffc


//--------------------- .text.triton_poi_fused_convolution_20 --------------------------
	.section	.text.triton_poi_fused_convolution_20,"ax",@progbits
	.align	128
        .global         triton_poi_fused_convolution_20
        .type           triton_poi_fused_convolution_20,@function
        .size           triton_poi_fused_convolution_20,(.L_x_1 - triton_poi_fused_convolution_20)
        .other          triton_poi_fused_convolution_20,@"STO_CUDA_ENTRY STV_DEFAULT"
triton_poi_fused_convolution_20:
.text.triton_poi_fused_convolution_20:
[----:B------:R-:W-:Y:S01]  /*0000*/  LDC R1, c[0x0][0x28] ;  /* 0x00000a00ff017b82 */ /* 0x000fe20000000800 */
[----:B------:R-:W1:Y:S01]  /*0010*/  S2R R0, SR_TID.X ;  /* 0x0000000000007919 */ /* 0x000e620000002100 */
[----:B------:R-:W-:Y:S01]  /*0020*/  ULDC.64 UR4, c[0x0][0x208] ;  /* 0x0000820000047ab9 */ /* 0x000fe20000000a00 */
[----:B------:R-:W2:Y:S01]  /*0030*/  S2R R7, SR_CTAID.X ;  /* 0x0000000000077919 */ /* 0x000ea20000002500 */
[----:B-1----:R-:W-:Y:S01]  /*0040*/  IMAD.SHL.U32 R0, R0, 0x2, RZ ;  /* 0x0000000200007824 */ /* 0x002fe200078e00ff */
[----:B--2---:R-:W-:-:S04]  /*0050*/  SHF.R.S32.HI R2, RZ, 0x16, R7 ;  /* 0x00000016ff027819 */ /* 0x004fc80000011407 */
[----:B------:R-:W-:Y:S02]  /*0060*/  LOP3.LUT R0, R0, 0x1fe, RZ, 0xc0, !PT ;  /* 0x000001fe00007812 */ /* 0x000fe400078ec0ff */
[----:B------:R-:W-:-:S03]  /*0070*/  SGXT R2, R2, 0x1 ;  /* 0x000000010202781a */ /* 0x000fc60000000200 */
[----:B------:R-:W-:-:S05]  /*0080*/  IMAD R7, R7, 0x200, R0 ;  /* 0x0000020007077824 */ /* 0x000fca00078e0200 */
[----:B------:R-:W-:-:S04]  /*0090*/  LEA.HI R2, R2, R7, RZ, 0x14 ;  /* 0x0000000702027211 */ /* 0x000fc800078fa0ff */
[----:B------:R-:W-:-:S04]  /*00a0*/  SHF.R.S32.HI R0, RZ, 0x14, R2 ;  /* 0x00000014ff007819 */ /* 0x000fc80000011402 */
[----:B------:R-:W-:-:S04]  /*00b0*/  SHF.R.S32.HI R2, RZ, 0xf, R0 ;  /* 0x0000000fff027819 */ /* 0x000fc80000011400 */
[----:B------:R-:W-:-:S04]  /*00c0*/  LOP3.LUT R3, R2, 0xffff, RZ, 0xc0, !PT ;  /* 0x0000ffff02037812 */ /* 0x000fc800078ec0ff */
[----:B------:R-:W-:Y:S02]  /*00d0*/  LEA.HI R4, R3, R0, RZ, 0x17 ;  /* 0x0000000003047211 */ /* 0x000fe400078fb8ff */
[----:B------:R-:W1:Y:S02]  /*00e0*/  LDC.64 R2, c[0x0][0x210] ;  /* 0x00008400ff027b82 */ /* 0x000e640000000a00 */
[----:B------:R-:W-:-:S05]  /*00f0*/  LOP3.LUT R6, R4, 0xff80, RZ, 0xc0, !PT ;  /* 0x0000ff8004067812 */ /* 0x000fca00078ec0ff */
[----:B------:R-:W-:Y:S01]  /*0100*/  IMAD.MOV R6, RZ, RZ, -R6 ;  /* 0x000000ffff067224 */ /* 0x000fe200078e0a06 */
[----:B------:R-:W2:Y:S04]  /*0110*/  LDC.64 R4, c[0x0][0x218] ;  /* 0x00008600ff047b82 */ /* 0x000ea80000000a00 */
[----:B------:R-:W-:-:S05]  /*0120*/  PRMT R9, R6, 0x7710, RZ ;  /* 0x0000771006097816 */ /* 0x000fca00000000ff */
[----:B------:R-:W-:-:S05]  /*0130*/  IMAD.IADD R0, R0, 0x1, R9 ;  /* 0x0000000100007824 */ /* 0x000fca00078e0209 */
[----:B------:R-:W-:Y:S01]  /*0140*/  PRMT R9, R0, 0x9910, RZ ;  /* 0x0000991000097816 */ /* 0x000fe200000000ff */
[----:B-1----:R-:W-:-:S05]  /*0150*/  IMAD.WIDE R2, R7, 0x4, R2 ;  /* 0x0000000407027825 */ /* 0x002fca00078e0202 */
[----:B------:R-:W3:Y:S01]  /*0160*/  LDG.E.64 R6, desc[UR4][R2.64] ;  /* 0x0000000402067981 */ /* 0x000ee2000c1e1b00 */
[----:B--2---:R-:W-:-:S06]  /*0170*/  IMAD.WIDE R4, R9, 0x4, R4 ;  /* 0x0000000409047825 */ /* 0x004fcc00078e0204 */
[----:B------:R-:W3:Y:S02]  /*0180*/  LDG.E.EL R4, desc[UR4][R4.64] ;  /* 0x0000000404047981 */ /* 0x000ee4000c2e1900 */
[--C-:B---3--:R-:W-:Y:S01]  /*0190*/  FADD R6, R6, R4.reuse ;  /* 0x0000000406067221 */ /* 0x108fe20000000000 */
[----:B------:R-:W-:-:S05]  /*01a0*/  FADD R7, R7, R4 ;  /* 0x0000000407077221 */ /* 0x000fca0000000000 */
[----:B------:R-:W-:Y:S01]  /*01b0*/  STG.E.64 desc[UR4][R2.64], R6 ;  /* 0x0000000602007986 */ /* 0x000fe2000c101b04 */
[----:B------:R-:W-:Y:S05]  /*01c0*/  EXIT ;  /* 0x000000000000794d */ /* 0x000fea0003800000 */
.L_x_0:
[----:B------:R-:W-:-:S00]  /*01d0*/  BRA `(.L_x_0) ;  /* 0xfffffffc00fc7947 */ /* 0x000fc0000383ffff */
[----:B------:R-:W-:-:S00]  /*01e0*/  NOP ;  /* 0x0000000000007918 */ /* 0x000fc00000000000 */
        /* <DEDUP_REMOVED lines=9> */
.L_x_1:


//--------------------- .nv.constant0.triton_poi_fused_convolution_20 --------------------------
	.section	.nv.constant0.triton_poi_fused_convolution_20,"a",@progbits
	.sectionflags	@""
	.align	4
.nv.constant0.triton_poi_fused_convolution_20:
	.zero		548
